//
// Generated by NVIDIA NVVM Compiler
//
// Compiler Build ID: CL-36424714
// Cuda compilation tools, release 13.0, V13.0.88
// Based on NVVM 20.0.0
//

.version 9.0
.target sm_100
.address_size 64

	// .globl	_Z14convolution_2dPiS_i
.const .align 4 .b8 mask[36];

.visible .entry _Z14convolution_2dPiS_i(
	.param .u64 .ptr .align 1 _Z14convolution_2dPiS_i_param_0,
	.param .u64 .ptr .align 1 _Z14convolution_2dPiS_i_param_1,
	.param .u32 _Z14convolution_2dPiS_i_param_2
)
{
	.reg .pred 	%p<18>;
	.reg .b32 	%r<75>;
	.reg .b64 	%rd<34>;

	ld.param.u64 	%rd3, [_Z14convolution_2dPiS_i_param_0];
	ld.param.u64 	%rd2, [_Z14convolution_2dPiS_i_param_1];
	ld.param.u32 	%r28, [_Z14convolution_2dPiS_i_param_2];
	cvta.to.global.u64 	%rd1, %rd3;
	mov.u32 	%r29, %ctaid.y;
	mov.u32 	%r30, %ntid.y;
	mov.u32 	%r31, %tid.y;
	mad.lo.s32 	%r1, %r29, %r30, %r31;
	mov.u32 	%r32, %ctaid.x;
	mov.u32 	%r33, %ntid.x;
	mov.u32 	%r34, %tid.x;
	mad.lo.s32 	%r2, %r32, %r33, %r34;
	max.s32 	%r35, %r1, %r2;
	setp.ge.s32 	%p1, %r35, %r28;
	@%p1 bra 	$L__BB0_23;
	add.s32 	%r3, %r2, -1;
	add.s32 	%r4, %r1, -1;
	mul.lo.s32 	%r5, %r4, 6;
	max.u32 	%r37, %r4, %r3;
	setp.gt.u32 	%p2, %r37, 5;
	mov.b32 	%r69, 0;
	@%p2 bra 	$L__BB0_3;
	add.s32 	%r38, %r3, %r5;
	mul.wide.u32 	%rd4, %r38, 4;
	add.s64 	%rd5, %rd1, %rd4;
	ld.global.u32 	%r39, [%rd5];
	ld.const.u32 	%r40, [mask];
	mul.lo.s32 	%r69, %r40, %r39;
$L__BB0_3:
	max.u32 	%r41, %r4, %r2;
	setp.gt.u32 	%p3, %r41, 5;
	@%p3 bra 	$L__BB0_5;
	add.s32 	%r42, %r2, %r5;
	mul.wide.u32 	%rd6, %r42, 4;
	add.s64 	%rd7, %rd1, %rd6;
	ld.global.u32 	%r43, [%rd7];
	ld.const.u32 	%r44, [mask+4];
	mad.lo.s32 	%r69, %r44, %r43, %r69;
$L__BB0_5:
	setp.gt.u32 	%p4, %r4, 5;
	@%p4 bra 	$L__BB0_8;
	add.s32 	%r10, %r2, 1;
	setp.gt.u32 	%p5, %r10, 5;
	@%p5 bra 	$L__BB0_8;
	add.s32 	%r45, %r10, %r5;
	mul.wide.u32 	%rd8, %r45, 4;
	add.s64 	%rd9, %rd1, %rd8;
	ld.global.u32 	%r46, [%rd9];
	ld.const.u32 	%r47, [mask+8];
	mad.lo.s32 	%r69, %r47, %r46, %r69;
$L__BB0_8:
	add.s32 	%r13, %r5, 6;
	max.u32 	%r48, %r1, %r3;
	setp.gt.u32 	%p6, %r48, 5;
	@%p6 bra 	$L__BB0_10;
	add.s32 	%r49, %r3, %r13;
	mul.wide.u32 	%rd10, %r49, 4;
	add.s64 	%rd11, %rd1, %rd10;
	ld.global.u32 	%r50, [%rd11];
	ld.const.u32 	%r51, [mask+12];
	mad.lo.s32 	%r69, %r51, %r50, %r69;
$L__BB0_10:
	max.u32 	%r52, %r1, %r2;
	setp.gt.u32 	%p7, %r52, 5;
	@%p7 bra 	$L__BB0_12;
	add.s32 	%r53, %r2, %r13;
	mul.wide.u32 	%rd12, %r53, 4;
	add.s64 	%rd13, %rd1, %rd12;
	ld.global.u32 	%r54, [%rd13];
	ld.const.u32 	%r55, [mask+16];
	mad.lo.s32 	%r69, %r55, %r54, %r69;
$L__BB0_12:
	setp.gt.u32 	%p8, %r1, 5;
	@%p8 bra 	$L__BB0_15;
	add.s32 	%r18, %r2, 1;
	setp.gt.u32 	%p9, %r18, 5;
	@%p9 bra 	$L__BB0_15;
	add.s32 	%r56, %r18, %r13;
	mul.wide.u32 	%rd14, %r56, 4;
	add.s64 	%rd15, %rd1, %rd14;
	ld.global.u32 	%r57, [%rd15];
	ld.const.u32 	%r58, [mask+20];
	mad.lo.s32 	%r69, %r58, %r57, %r69;
$L__BB0_15:
	setp.gt.u32 	%p10, %r3, 5;
	setp.gt.u32 	%p11, %r1, 4;
	or.pred  	%p12, %p11, %p10;
	@%p12 bra 	$L__BB0_17;
	cvt.u64.u32 	%rd16, %r3;
	cvt.u64.u32 	%rd17, %r13;
	add.s64 	%rd18, %rd16, %rd17;
	shl.b64 	%rd19, %rd18, 2;
	add.s64 	%rd20, %rd1, %rd19;
	ld.global.u32 	%r59, [%rd20+24];
	ld.const.u32 	%r60, [mask+24];
	mad.lo.s32 	%r69, %r60, %r59, %r69;
$L__BB0_17:
	setp.gt.u32 	%p13, %r1, 4;
	setp.gt.u32 	%p14, %r2, 5;
	or.pred  	%p15, %p13, %p14;
	@%p15 bra 	$L__BB0_19;
	cvt.u64.u32 	%rd21, %r2;
	cvt.u64.u32 	%rd22, %r13;
	add.s64 	%rd23, %rd21, %rd22;
	shl.b64 	%rd24, %rd23, 2;
	add.s64 	%rd25, %rd1, %rd24;
	ld.global.u32 	%r61, [%rd25+24];
	ld.const.u32 	%r62, [mask+28];
	mad.lo.s32 	%r69, %r62, %r61, %r69;
$L__BB0_19:
	setp.gt.u32 	%p16, %r1, 4;
	@%p16 bra 	$L__BB0_22;
	add.s32 	%r25, %r2, 1;
	setp.gt.u32 	%p17, %r25, 5;
	@%p17 bra 	$L__BB0_22;
	cvt.u64.u32 	%rd26, %r25;
	cvt.u64.u32 	%rd27, %r13;
	add.s64 	%rd28, %rd26, %rd27;
	shl.b64 	%rd29, %rd28, 2;
	add.s64 	%rd30, %rd1, %rd29;
	ld.global.u32 	%r63, [%rd30+24];
	ld.const.u32 	%r64, [mask+32];
	mad.lo.s32 	%r69, %r64, %r63, %r69;
$L__BB0_22:
	add.s32 	%r65, %r13, %r2;
	cvta.to.global.u64 	%rd31, %rd2;
	mul.wide.s32 	%rd32, %r65, 4;
	add.s64 	%rd33, %rd31, %rd32;
	st.global.u32 	[%rd33], %r69;
$L__BB0_23:
	ret;

}


// ===== COMPILED SASS (sm_100) =====

	.target	sm_100

	.elftype	@"ET_EXEC"


//--------------------- .note.nv.tkinfo           --------------------------
	.section	.note.nv.tkinfo,"",@"SHT_NOTE"
	.sectionflags	@"SHF_NOTE_NV_TKINFO"
	.tkinfo
        /*0018*/ 	.word	0x00000002
        /*0030*/ 	.string	""
        /*0030*/ 	.string	"ptxas"
        /*0030*/ 	.string	"Cuda compilation tools, release 13.0, V13.0.88"
        /*0030*/ 	.string	"Build cuda_13.0.r13.0/compiler.36424714_0"
        /*0030*/ 	.string	"-arch sm_100 -m 64 "



//--------------------- .note.nv.cuinfo           --------------------------
	.section	.note.nv.cuinfo,"",@"SHT_NOTE"
	.sectionflags	@"SHF_NOTE_NV_CUINFO"
        /*0018*/ 	.short	0x0002
        /*001a*/ 	.short	0x0064
        /*001c*/ 	.short	0x0082
	.zero		2


//--------------------- .nv.info                  --------------------------
	.section	.nv.info,"",@"SHT_CUDA_INFO"
	.align	4


	//----- nvinfo : EIATTR_REGCOUNT
	.align		4
        /*0000*/ 	.byte	0x04, 0x2f
        /*0002*/ 	.short	(.L_2 - .L_1)
	.align		4
.L_1:
        /*0004*/ 	.word	index@(_Z14convolution_2dPiS_i)
        /*0008*/ 	.word	0x0000001b


	//----- nvinfo : EIATTR_FRAME_SIZE
	.align		4
.L_2:
        /*000c*/ 	.byte	0x04, 0x11
        /*000e*/ 	.short	(.L_4 - .L_3)
	.align		4
.L_3:
        /*0010*/ 	.word	index@(_Z14convolution_2dPiS_i)
        /*0014*/ 	.word	0x00000000


	//----- nvinfo : EIATTR_MIN_STACK_SIZE
	.align		4
.L_4:
        /*0018*/ 	.byte	0x04, 0x12
        /*001a*/ 	.short	(.L_6 - .L_5)
	.align		4
.L_5:
        /*001c*/ 	.word	index@(_Z14convolution_2dPiS_i)
        /*0020*/ 	.word	0x00000000
.L_6:


//--------------------- .nv.compat                --------------------------
	.section	.nv.compat,"",@"SHT_CUDA_COMPAT_INFO"
	.align	4
        /*0000*/ 	.byte	0x02, 0x09, 0x00, 0x00, 0x02, 0x02, 0x01, 0x00, 0x02, 0x05, 0x05, 0x00, 0x03, 0x07, 0x01, 0x01
        /*0010*/ 	.byte	0x02, 0x03, 0x00, 0x00, 0x02, 0x06, 0x01, 0x00, 0x04, 0x0b, 0x08, 0x00, 0x09, 0x00, 0x00, 0x00
        /*0020*/ 	.byte	0x00, 0x00, 0x00, 0x00


//--------------------- .nv.info._Z14convolution_2dPiS_i --------------------------
	.section	.nv.info._Z14convolution_2dPiS_i,"",@"SHT_CUDA_INFO"
	.sectionflags	@""
	.align	4


	//----- nvinfo : EIATTR_CUDA_API_VERSION
	.align		4
        /*0000*/ 	.byte	0x04, 0x37
        /*0002*/ 	.short	(.L_8 - .L_7)
.L_7:
        /*0004*/ 	.word	0x00000082


	//----- nvinfo : EIATTR_KPARAM_INFO
	.align		4
.L_8:
        /*0008*/ 	.byte	0x04, 0x17
        /*000a*/ 	.short	(.L_10 - .L_9)
.L_9:
        /*000c*/ 	.word	0x00000000
        /*0010*/ 	.short	0x0002
        /*0012*/ 	.short	0x0010
        /*0014*/ 	.byte	0x00, 0xf0, 0x11, 0x00


	//----- nvinfo : EIATTR_KPARAM_INFO
	.align		4
.L_10:
        /*0018*/ 	.byte	0x04, 0x17
        /*001a*/ 	.short	(.L_12 - .L_11)
.L_11:
        /*001c*/ 	.word	0x00000000
        /*0020*/ 	.short	0x0001
        /*0022*/ 	.short	0x0008
        /*0024*/ 	.byte	0x00, 0xf5, 0x21, 0x00


	//----- nvinfo : EIATTR_KPARAM_INFO
	.align		4
.L_12:
        /*0028*/ 	.byte	0x04, 0x17
        /*002a*/ 	.short	(.L_14 - .L_13)
.L_13:
        /*002c*/ 	.word	0x00000000
        /*0030*/ 	.short	0x0000
        /*0032*/ 	.short	0x0000
        /*0034*/ 	.byte	0x00, 0xf5, 0x21, 0x00


	//----- nvinfo : EIATTR_SPARSE_MMA_MASK
	.align		4
.L_14:
        /*0038*/ 	.byte	0x03, 0x50
        /*003a*/ 	.short	0x0000


	//----- nvinfo : EIATTR_MAXREG_COUNT
	.align		4
        /*003c*/ 	.byte	0x03, 0x1b
        /*003e*/ 	.short	0x00ff


	//----- nvinfo : EIATTR_MERCURY_ISA_VERSION
	.align		4
        /*0040*/ 	.byte	0x03, 0x5f
        /*0042*/ 	.short	0x0101


	//----- nvinfo : EIATTR_VRC_CTA_INIT_COUNT
	.align		4
        /*0044*/ 	.byte	0x02, 0x4a
	.zero		1
	.zero		1


	//----- nvinfo : EIATTR_EXIT_INSTR_OFFSETS
	.align		4
        /*0048*/ 	.byte	0x04, 0x1c
        /*004a*/ 	.short	(.L_16 - .L_15)


	//   ....[0]....
.L_15:
        /*004c*/ 	.word	0x000000c0


	//   ....[1]....
        /*0050*/ 	.word	0x00000750


	//----- nvinfo : EIATTR_CRS_STACK_SIZE
	.align		4
.L_16:
        /*0054*/ 	.byte	0x04, 0x1e
        /*0056*/ 	.short	(.L_18 - .L_17)
.L_17:
        /*0058*/ 	.word	0x00000000


	//----- nvinfo : EIATTR_CBANK_PARAM_SIZE
	.align		4
.L_18:
        /*005c*/ 	.byte	0x03, 0x19
        /*005e*/ 	.short	0x0014


	//----- nvinfo : EIATTR_PARAM_CBANK
	.align		4
        /*0060*/ 	.byte	0x04, 0x0a
        /*0062*/ 	.short	(.L_20 - .L_19)
	.align		4
.L_19:
        /*0064*/ 	.word	index@(.nv.constant0._Z14convolution_2dPiS_i)
        /*0068*/ 	.short	0x0380
        /*006a*/ 	.short	0x0014


	//----- nvinfo : EIATTR_SW_WAR
	.align		4
.L_20:
        /*006c*/ 	.byte	0x04, 0x36
        /*006e*/ 	.short	(.L_22 - .L_21)
.L_21:
        /*0070*/ 	.word	0x00000008
.L_22:


//--------------------- .nv.callgraph             --------------------------
	.section	.nv.callgraph,"",@"SHT_CUDA_CALLGRAPH"
	.align	4
	.sectionentsize	8
	.align		4
        /*0000*/ 	.word	0x00000000
	.align		4
        /*0004*/ 	.word	0xffffffff
	.align		4
        /*0008*/ 	.word	0x00000000
	.align		4
        /*000c*/ 	.word	0xfffffffe
	.align		4
        /*0010*/ 	.word	0x00000000
	.align		4
        /*0014*/ 	.word	0xfffffffd
	.align		4
        /*0018*/ 	.word	0x00000000
	.align		4
        /*001c*/ 	.word	0xfffffffc


//--------------------- .nv.constant3             --------------------------
	.section	.nv.constant3,"a",@progbits
	.align	4
.nv.constant3:
	.type		mask,@object
	.size		mask,(.L_0 - mask)
mask:
	.zero		36
.L_0:


//--------------------- .text._Z14convolution_2dPiS_i --------------------------
	.section	.text._Z14convolution_2dPiS_i,"ax",@progbits
	.align	128
        .global         _Z14convolution_2dPiS_i
        .type           _Z14convolution_2dPiS_i,@function
        .size           _Z14convolution_2dPiS_i,(.L_x_7 - _Z14convolution_2dPiS_i)
        .other          _Z14convolution_2dPiS_i,@"STO_CUDA_ENTRY STV_DEFAULT"
_Z14convolution_2dPiS_i:
.text._Z14convolution_2dPiS_i:
[----:B------:R-:W-:Y:S01]  /*0000*/  LDC R1, c[0x0][0x37c] ;  /* 0x0000df00ff017b82 */ /* 0x000fe20000000800 */
[----:B------:R-:W0:Y:S07]  /*0010*/  S2R R3, SR_TID.Y ;  /* 0x0000000000037919 */ /* 0x000e2e0000002200 */
[----:B------:R-:W0:Y:S01]  /*0020*/  LDC R12, c[0x0][0x364] ;  /* 0x0000d900ff0c7b82 */ /* 0x000e220000000800 */
[----:B------:R-:W1:Y:S01]  /*0030*/  LDCU UR6, c[0x0][0x390] ;  /* 0x00007200ff0677ac */ /* 0x000e620008000800 */
[----:B------:R-:W2:Y:S06]  /*0040*/  S2R R0, SR_TID.X ;  /* 0x0000000000007919 */ /* 0x000eac0000002100 */
[----:B------:R-:W0:Y:S08]  /*0050*/  S2UR UR4, SR_CTAID.Y ;  /* 0x00000000000479c3 */ /* 0x000e300000002600 */
[----:B------:R-:W2:Y:S08]  /*0060*/  S2UR UR5, SR_CTAID.X ;  /* 0x00000000000579c3 */ /* 0x000eb00000002500 */
[----:B------:R-:W2:Y:S01]  /*0070*/  LDC R11, c[0x0][0x360] ;  /* 0x0000d800ff0b7b82 */ /* 0x000ea20000000800 */
[----:B0-----:R-:W-:-:S02]  /*0080*/  IMAD R12, R12, UR4, R3 ;  /* 0x000000040c0c7c24 */ /* 0x001fc4000f8e0203 */
[----:B--2---:R-:W-:-:S05]  /*0090*/  IMAD R11, R11, UR5, R0 ;  /* 0x000000050b0b7c24 */ /* 0x004fca000f8e0200 */
[----:B------:R-:W-:-:S04]  /*00a0*/  VIMNMX R0, PT, PT, R12, R11, !PT ;  /* 0x0000000b0c007248 */ /* 0x000fc80007fe0100 */
[----:B-1----:R-:W-:-:S13]  /*00b0*/  ISETP.GE.AND P0, PT, R0, UR6, PT ;  /* 0x0000000600007c0c */ /* 0x002fda000bf06270 */
[----:B------:R-:W-:Y:S05]  /*00c0*/  @P0 EXIT ;  /* 0x000000000000094d */ /* 0x000fea0003800000 */
[C---:B------:R-:W-:Y:S01]  /*00d0*/  VIADD R14, R12.reuse, 0xffffffff ;  /* 0xffffffff0c0e7836 */ /* 0x040fe20000000000 */
[C---:B------:R-:W-:Y:S01]  /*00e0*/  ISETP.GT.U32.AND P1, PT, R11.reuse, 0x5, PT ;  /* 0x000000050b00780c */ /* 0x040fe20003f24070 */
[C---:B------:R-:W-:Y:S01]  /*00f0*/  VIADD R21, R11.reuse, 0xffffffff ;  /* 0xffffffff0b157836 */ /* 0x040fe20000000000 */
[----:B------:R-:W0:Y:S01]  /*0100*/  LDCU.64 UR4, c[0x0][0x358] ;  /* 0x00006b00ff0477ac */ /* 0x000e220008000a00 */
[----:B------:R-:W-:Y:S01]  /*0110*/  IMAD.MOV.U32 R5, RZ, RZ, 0x6 ;  /* 0x00000006ff057424 */ /* 0x000fe200078e00ff */
[-C--:B------:R-:W-:Y:S02]  /*0120*/  VIMNMX.U32 R2, PT, PT, R11, R14.reuse, !PT ;  /* 0x0000000e0b027248 */ /* 0x080fe40007fe0000 */
[C---:B------:R-:W-:Y:S01]  /*0130*/  VIMNMX.U32 R0, PT, PT, R21.reuse, R14, !PT ;  /* 0x0000000e15007248 */ /* 0x040fe20007fe0000 */
[----:B------:R-:W-:Y:S01]  /*0140*/  IMAD R10, R12, R5, -0x6 ;  /* 0xfffffffa0c0a7424 */ /* 0x000fe200078e0205 */
[----:B------:R-:W-:Y:S02]  /*0150*/  ISETP.GT.U32.AND P0, PT, R21, 0x5, PT ;  /* 0x000000051500780c */ /* 0x000fe40003f04070 */
[----:B------:R-:W-:-:S02]  /*0160*/  ISETP.GT.U32.AND P2, PT, R0, 0x5, PT ;  /* 0x000000050000780c */ /* 0x000fc40003f44070 */
[C---:B------:R-:W-:Y:S02]  /*0170*/  ISETP.GT.U32.OR P0, PT, R12.reuse, 0x4, P0 ;  /* 0x000000040c00780c */ /* 0x040fe40000704470 */
[----:B------:R-:W-:Y:S02]  /*0180*/  VIMNMX.U32 R0, PT, PT, R12, R21, !PT ;  /* 0x000000150c007248 */ /* 0x000fe40007fe0000 */
[----:B------:R-:W-:Y:S02]  /*0190*/  ISETP.GT.U32.AND P3, PT, R2, 0x5, PT ;  /* 0x000000050200780c */ /* 0x000fe40003f64070 */
[----:B------:R-:W-:Y:S02]  /*01a0*/  ISETP.GT.U32.AND P4, PT, R0, 0x5, PT ;  /* 0x000000050000780c */ /* 0x000fe40003f84070 */
[C---:B------:R-:W-:Y:S02]  /*01b0*/  VIMNMX.U32 R0, PT, PT, R12.reuse, R11, !PT ;  /* 0x0000000b0c007248 */ /* 0x040fe40007fe0000 */
[----:B------:R-:W-:Y:S01]  /*01c0*/  ISETP.GT.U32.OR P1, PT, R12, 0x4, P1 ;  /* 0x000000040c00780c */ /* 0x000fe20000f24470 */
[----:B------:R-:W1:Y:S01]  /*01d0*/  @!P2 LDC.64 R16, c[0x0][0x380] ;  /* 0x0000e000ff10ab82 */ /* 0x000e620000000a00 */
[----:B------:R-:W-:Y:S01]  /*01e0*/  ISETP.GT.U32.AND P5, PT, R0, 0x5, PT ;  /* 0x000000050000780c */ /* 0x000fe20003fa4070 */
[----:B------:R-:W-:Y:S01]  /*01f0*/  @!P2 IMAD.IADD R13, R21, 0x1, R10 ;  /* 0x00000001150da824 */ /* 0x000fe200078e020a */
[----:B------:R-:W-:-:S03]  /*0200*/  IADD3 R0, PT, PT, R10, 0x6, RZ ;  /* 0x000000060a007810 */ /* 0x000fc60007ffe0ff */
[----:B------:R-:W-:Y:S01]  /*0210*/  @!P3 IMAD.IADD R23, R11, 0x1, R10 ;  /* 0x000000010b17b824 */ /* 0x000fe200078e020a */
[----:B------:R-:W-:Y:S01]  /*0220*/  @!P0 IADD3 R15, P6, PT, R21, R0, RZ ;  /* 0x00000000150f8210 */ /* 0x000fe20007fde0ff */
[----:B------:R-:W2:Y:S04]  /*0230*/  @!P0 LDC.64 R2, c[0x0][0x380] ;  /* 0x0000e000ff028b82 */ /* 0x000ea80000000a00 */
[----:B------:R-:W-:-:S04]  /*0240*/  @!P0 IMAD.X R20, RZ, RZ, RZ, P6 ;  /* 0x000000ffff148224 */ /* 0x000fc800030e06ff */
[----:B------:R-:W3:Y:S08]  /*0250*/  @!P3 LDC.64 R18, c[0x0][0x380] ;  /* 0x0000e000ff12bb82 */ /* 0x000ef00000000a00 */
[----:B------:R-:W4:Y:S01]  /*0260*/  @!P4 LDC.64 R8, c[0x0][0x380] ;  /* 0x0000e000ff08cb82 */ /* 0x000f220000000a00 */
[----:B-1----:R-:W-:-:S07]  /*0270*/  @!P2 IMAD.WIDE.U32 R16, R13, 0x4, R16 ;  /* 0x000000040d10a825 */ /* 0x002fce00078e0010 */
[----:B------:R-:W1:Y:S01]  /*0280*/  @!P1 LDC.64 R4, c[0x0][0x380] ;  /* 0x0000e000ff049b82 */ /* 0x000e620000000a00 */
[----:B--2---:R-:W-:Y:S01]  /*0290*/  @!P0 LEA R2, P6, R15, R2, 0x2 ;  /* 0x000000020f028211 */ /* 0x004fe200078c10ff */
[----:B0-----:R0:W2:Y:S06]  /*02a0*/  @!P2 LDG.E R13, desc[UR4][R16.64] ;  /* 0x00000004100da981 */ /* 0x0010ac000c1e1900 */
[----:B------:R-:W1:Y:S01]  /*02b0*/  @!P5 LDC.64 R6, c[0x0][0x380] ;  /* 0x0000e000ff06db82 */ /* 0x000e620000000a00 */
[----:B------:R-:W-:Y:S01]  /*02c0*/  @!P4 IADD3 R21, PT, PT, R21, R0, RZ ;  /* 0x000000001515c210 */ /* 0x000fe20007ffe0ff */
[----:B---3--:R-:W-:Y:S01]  /*02d0*/  @!P3 IMAD.WIDE.U32 R18, R23, 0x4, R18 ;  /* 0x000000041712b825 */ /* 0x008fe200078e0012 */
[----:B------:R-:W-:-:S02]  /*02e0*/  @!P0 LEA.HI.X R3, R15, R3, R20, 0x2, P6 ;  /* 0x000000030f038211 */ /* 0x000fc400030f1414 */
[C---:B------:R-:W-:Y:S01]  /*02f0*/  @!P1 IADD3 R15, P6, PT, R11.reuse, R0, RZ ;  /* 0x000000000b0f9210 */ /* 0x040fe20007fde0ff */
[----:B------:R-:W-:Y:S02]  /*0300*/  @!P5 IMAD.IADD R23, R11, 0x1, R0 ;  /* 0x000000010b17d824 */ /* 0x000fe400078e0200 */
[----:B----4-:R-:W-:Y:S01]  /*0310*/  @!P4 IMAD.WIDE.U32 R20, R21, 0x4, R8 ;  /* 0x000000041514c825 */ /* 0x010fe200078e0008 */
[----:B------:R3:W4:Y:S01]  /*0320*/  @!P3 LDG.E R18, desc[UR4][R18.64] ;  /* 0x000000041212b981 */ /* 0x000722000c1e1900 */
[----:B0-----:R-:W2:Y:S02]  /*0330*/  @!P2 LDC R16, c[0x3][RZ] ;  /* 0x00c00000ff10ab82 */ /* 0x001ea40000000800 */
[----:B------:R-:W-:Y:S01]  /*0340*/  @!P1 IMAD.X R8, RZ, RZ, RZ, P6 ;  /* 0x000000ffff089224 */ /* 0x000fe200030e06ff */
[----:B------:R0:W5:Y:S01]  /*0350*/  @!P0 LDG.E R2, desc[UR4][R2.64+0x18] ;  /* 0x0000180402028981 */ /* 0x000162000c1e1900 */
[----:B-1----:R-:W-:-:S03]  /*0360*/  @!P1 LEA R4, P6, R15, R4, 0x2 ;  /* 0x000000040f049211 */ /* 0x002fc600078c10ff */
[----:B------:R0:W5:Y:S01]  /*0370*/  @!P4 LDG.E R20, desc[UR4][R20.64] ;  /* 0x000000041414c981 */ /* 0x000162000c1e1900 */
[----:B------:R-:W4:Y:S01]  /*0380*/  @!P3 LDC R17, c[0x3][0x4] ;  /* 0x00c00100ff11bb82 */ /* 0x000f220000000800 */
[----:B------:R-:W-:Y:S01]  /*0390*/  @!P1 LEA.HI.X R5, R15, R5, R8, 0x2, P6 ;  /* 0x000000050f059211 */ /* 0x000fe200030f1408 */
[----:B------:R-:W-:-:S04]  /*03a0*/  @!P5 IMAD.WIDE.U32 R22, R23, 0x4, R6 ;  /* 0x000000041716d825 */ /* 0x000fc800078e0006 */
[----:B------:R0:W5:Y:S01]  /*03b0*/  @!P1 LDG.E R4, desc[UR4][R4.64+0x18] ;  /* 0x0000180404049981 */ /* 0x000162000c1e1900 */
[----:B------:R-:W-:Y:S01]  /*03c0*/  HFMA2 R9, -RZ, RZ, 0, 0 ;  /* 0x00000000ff097431 */ /* 0x000fe200000001ff */
[----:B------:R-:W1:Y:S02]  /*03d0*/  LDC.64 R6, c[0x0][0x388] ;  /* 0x0000e200ff067b82 */ /* 0x000e640000000a00 */
[----:B------:R0:W5:Y:S06]  /*03e0*/  @!P5 LDG.E R22, desc[UR4][R22.64] ;  /* 0x000000041616d981 */ /* 0x00016c000c1e1900 */
[----:B------:R-:W0:Y:S08]  /*03f0*/  @!P5 LDC R24, c[0x3][0x10] ;  /* 0x00c00400ff18db82 */ /* 0x000e300000000800 */
[----:B------:R-:W0:Y:S08]  /*0400*/  @!P1 LDC R8, c[0x3][0x1c] ;  /* 0x00c00700ff089b82 */ /* 0x000e300000000800 */
[----:B---3--:R-:W3:Y:S08]  /*0410*/  @!P4 LDC R19, c[0x3][0xc] ;  /* 0x00c00300ff13cb82 */ /* 0x008ef00000000800 */
[----:B------:R-:W0:Y:S01]  /*0420*/  @!P0 LDC R15, c[0x3][0x18] ;  /* 0x00c00600ff0f8b82 */ /* 0x000e220000000800 */
[----:B------:R-:W-:Y:S01]  /*0430*/  BSSY.RECONVERGENT B0, `(.L_x_0) ;  /* 0x0000010000007945 */ /* 0x000fe20003800200 */
[----:B------:R-:W-:Y:S01]  /*0440*/  ISETP.GT.U32.AND P6, PT, R12, 0x4, PT ;  /* 0x000000040c00780c */ /* 0x000fe20003fc4070 */
[----:B--2---:R-:W-:Y:S01]  /*0450*/  @!P2 IMAD R9, R13, R16, RZ ;  /* 0x000000100d09a224 */ /* 0x004fe200078e02ff */
[----:B------:R-:W-:-:S03]  /*0460*/  ISETP.GT.U32.AND P2, PT, R14, 0x5, PT ;  /* 0x000000050e00780c */ /* 0x000fc60003f44070 */
[----:B----4-:R-:W-:Y:S01]  /*0470*/  @!P3 IMAD R9, R18, R17, R9 ;  /* 0x000000111209b224 */ /* 0x010fe200078e0209 */
[----:B------:R-:W-:-:S09]  /*0480*/  ISETP.GT.U32.AND P3, PT, R12, 0x5, PT ;  /* 0x000000050c00780c */ /* 0x000fd20003f64070 */
[----:B01-3--:R-:W-:Y:S05]  /*0490*/  @P2 BRA `(.L_x_1) ;  /* 0x0000000000242947 */ /* 0x00bfea0003800000 */
[----:B------:R-:W-:-:S05]  /*04a0*/  VIADD R3, R11, 0x1 ;  /* 0x000000010b037836 */ /* 0x000fca0000000000 */
[----:B------:R-:W-:-:S13]  /*04b0*/  ISETP.GT.U32.AND P2, PT, R3, 0x5, PT ;  /* 0x000000050300780c */ /* 0x000fda0003f44070 */
[----:B------:R-:W-:Y:S05]  /*04c0*/  @P2 BRA `(.L_x_1) ;  /* 0x0000000000182947 */ /* 0x000fea0003800000 */
[----:B------:R-:W0:Y:S01]  /*04d0*/  LDC.64 R12, c[0x0][0x380] ;  /* 0x0000e000ff0c7b82 */ /* 0x000e220000000a00 */
[----:B------:R-:W-:Y:S01]  /*04e0*/  IMAD.IADD R3, R10, 0x1, R3 ;  /* 0x000000010a037824 */ /* 0x000fe200078e0203 */
[----:B------:R-:W1:Y:S03]  /*04f0*/  LDCU UR6, c[0x3][0x8] ;  /* 0x00c00100ff0677ac */ /* 0x000e660008000800 */
[----:B0-----:R-:W-:-:S06]  /*0500*/  IMAD.WIDE.U32 R12, R3, 0x4, R12 ;  /* 0x00000004030c7825 */ /* 0x001fcc00078e000c */
[----:B------:R-:W1:Y:S02]  /*0510*/  LDG.E R12, desc[UR4][R12.64] ;  /* 0x000000040c0c7981 */ /* 0x000e64000c1e1900 */
[----:B-1----:R-:W-:-:S07]  /*0520*/  IMAD R9, R12, UR6, R9 ;  /* 0x000000060c097c24 */ /* 0x002fce000f8e0209 */
.L_x_1:
[----:B------:R-:W-:Y:S05]  /*0530*/  BSYNC.RECONVERGENT B0 ;  /* 0x0000000000007941 */ /* 0x000fea0003800200 */
.L_x_0:
[----:B-----5:R-:W-:Y:S01]  /*0540*/  @!P4 IMAD R9, R20, R19, R9 ;  /* 0x000000131409c224 */ /* 0x020fe200078e0209 */
[----:B------:R-:W-:Y:S01]  /*0550*/  BSSY.RECONVERGENT B0, `(.L_x_2) ;  /* 0x000000d000007945 */ /* 0x000fe20003800200 */
[----:B------:R-:W-:Y:S02]  /*0560*/  IADD3 R5, PT, PT, R11, R0, RZ ;  /* 0x000000000b057210 */ /* 0x000fe40007ffe0ff */
[----:B------:R-:W-:Y:S01]  /*0570*/  @!P5 IMAD R9, R22, R24, R9 ;  /* 0x000000181609d224 */ /* 0x000fe200078e0209 */
[----:B------:R-:W-:Y:S06]  /*0580*/  @P3 BRA `(.L_x_3) ;  /* 0x0000000000243947 */ /* 0x000fec0003800000 */
        /* <DEDUP_REMOVED lines=9> */
.L_x_3:
[----:B------:R-:W-:Y:S05]  /*0620*/  BSYNC.RECONVERGENT B0 ;  /* 0x0000000000007941 */ /* 0x000fea0003800200 */
.L_x_2:
[----:B------:R-:W-:Y:S01]  /*0630*/  @!P0 IMAD R9, R2, R15, R9 ;  /* 0x0000000f02098224 */ /* 0x000fe200078e0209 */
[----:B------:R-:W-:Y:S01]  /*0640*/  BSSY.RECONVERGENT B0, `(.L_x_4) ;  /* 0x000000f000007945 */ /* 0x000fe20003800200 */
[----:B------:R-:W-:-:S04]  /*0650*/  IMAD.WIDE R6, R5, 0x4, R6 ;  /* 0x0000000405067825 */ /* 0x000fc800078e0206 */
[----:B------:R-:W-:Y:S01]  /*0660*/  @!P1 IMAD R9, R4, R8, R9 ;  /* 0x0000000804099224 */ /* 0x000fe200078e0209 */
[----:B------:R-:W-:Y:S06]  /*0670*/  @P6 BRA `(.L_x_5) ;  /* 0x00000000002c6947 */ /* 0x000fec0003800000 */
[----:B------:R-:W-:-:S04]  /*0680*/  IADD3 R11, PT, PT, R11, 0x1, RZ ;  /* 0x000000010b0b7810 */ /* 0x000fc80007ffe0ff */
[----:B------:R-:W-:-:S13]  /*0690*/  ISETP.GT.U32.AND P0, PT, R11, 0x5, PT ;  /* 0x000000050b00780c */ /* 0x000fda0003f04070 */
[----:B------:R-:W-:Y:S05]  /*06a0*/  @P0 BRA `(.L_x_5) ;  /* 0x0000000000200947 */ /* 0x000fea0003800000 */
[----:B------:R-:W0:Y:S01]  /*06b0*/  LDCU.64 UR6, c[0x0][0x380] ;  /* 0x00007000ff0677ac */ /* 0x000e220008000a00 */
[----:B------:R-:W-:-:S05]  /*06c0*/  IADD3 R0, P0, PT, R11, R0, RZ ;  /* 0x000000000b007210 */ /* 0x000fca0007f1e0ff */
[----:B------:R-:W-:Y:S01]  /*06d0*/  IMAD.X R3, RZ, RZ, RZ, P0 ;  /* 0x000000ffff037224 */ /* 0x000fe200000e06ff */
[C---:B0-----:R-:W-:Y:S01]  /*06e0*/  LEA R2, P0, R0.reuse, UR6, 0x2 ;  /* 0x0000000600027c11 */ /* 0x041fe2000f8010ff */
[----:B------:R-:W0:Y:S03]  /*06f0*/  LDCU UR6, c[0x3][0x20] ;  /* 0x00c00400ff0677ac */ /* 0x000e260008000800 */
[----:B------:R-:W-:-:S05]  /*0700*/  LEA.HI.X R3, R0, UR7, R3, 0x2, P0 ;  /* 0x0000000700037c11 */ /* 0x000fca00080f1403 */
[----:B------:R-:W0:Y:S02]  /*0710*/  LDG.E R2, desc[UR4][R2.64+0x18] ;  /* 0x0000180402027981 */ /* 0x000e24000c1e1900 */
[----:B0-----:R-:W-:-:S07]  /*0720*/  IMAD R9, R2, UR6, R9 ;  /* 0x0000000602097c24 */ /* 0x001fce000f8e0209 */
.L_x_5:
[----:B------:R-:W-:Y:S05]  /*0730*/  BSYNC.RECONVERGENT B0 ;  /* 0x0000000000007941 */ /* 0x000fea0003800200 */
.L_x_4:
[----:B------:R-:W-:Y:S01]  /*0740*/  STG.E desc[UR4][R6.64], R9 ;  /* 0x0000000906007986 */ /* 0x000fe2000c101904 */
[----:B------:R-:W-:Y:S05]  /*0750*/  EXIT ;  /* 0x000000000000794d */ /* 0x000fea0003800000 */
.L_x_6:
[----:B------:R-:W-:-:S00]  /*0760*/  BRA `(.L_x_6) ;  /* 0xfffffffc00fc7947 */ /* 0x000fc0000383ffff */
[----:B------:R-:W-:-:S00]  /*0770*/  NOP ;  /* 0x0000000000007918 */ /* 0x000fc00000000000 */
        /* <DEDUP_REMOVED lines=8> */
.L_x_7:


//--------------------- .nv.shared.reserved.0     --------------------------
	.section	.nv.shared.reserved.0,"aw",@nobits
	.weak		__nv_reservedSMEM_offset_0_alias
	.size		__nv_reservedSMEM_offset_0_alias, 0, 64
	.other		__nv_reservedSMEM_offset_0_alias,@"STO_CUDA_RESERVED_SHARED STV_DEFAULT"
__nv_reservedSMEM_offset_0_alias:
	.zero		0
	.zero		64


//--------------------- .nv.constant0._Z14convolution_2dPiS_i --------------------------
	.section	.nv.constant0._Z14convolution_2dPiS_i,"a",@progbits
	.sectionflags	@""
	.align	4
.nv.constant0._Z14convolution_2dPiS_i:
	.zero		916


//--------------------- SYMBOLS --------------------------

	.type		.nv.reservedSmem.offset0,@object
	.size		.nv.reservedSmem.offset0,0x4
